//
// Generated by NVIDIA NVVM Compiler
//
// Compiler Build ID: CL-36424714
// Cuda compilation tools, release 13.0, V13.0.88
// Based on NVVM 20.0.0
//

.version 9.0
.target sm_100
.address_size 64

	// .globl	_Z15matrixMulKernelPfS_S_iii
.extern .func  (.param .b32 func_retval0) vprintf
(
	.param .b64 vprintf_param_0,
	.param .b64 vprintf_param_1
)
;
.global .align 1 .b8 $str[53] = {66, 108, 111, 99, 107, 32, 40, 37, 100, 44, 32, 37, 100, 41, 44, 32, 84, 104, 114, 101, 97, 100, 32, 40, 37, 100, 44, 32, 37, 100, 41, 32, 45, 62, 32, 67, 91, 37, 100, 93, 91, 37, 100, 93, 32, 61, 32, 37, 46, 50, 102, 10};

.visible .entry _Z15matrixMulKernelPfS_S_iii(
	.param .u64 .ptr .align 1 _Z15matrixMulKernelPfS_S_iii_param_0,
	.param .u64 .ptr .align 1 _Z15matrixMulKernelPfS_S_iii_param_1,
	.param .u64 .ptr .align 1 _Z15matrixMulKernelPfS_S_iii_param_2,
	.param .u32 _Z15matrixMulKernelPfS_S_iii_param_3,
	.param .u32 _Z15matrixMulKernelPfS_S_iii_param_4,
	.param .u32 _Z15matrixMulKernelPfS_S_iii_param_5
)
{
	.local .align 16 .b8 	__local_depot0[32];
	.reg .b64 	%SP;
	.reg .b64 	%SPL;
	.reg .pred 	%p<15>;
	.reg .b32 	%r<43>;
	.reg .b32 	%f<68>;
	.reg .b64 	%rd<57>;
	.reg .b64 	%fd<5>;

	mov.u64 	%SPL, __local_depot0;
	cvta.local.u64 	%SP, %SPL;
	ld.param.u64 	%rd7, [_Z15matrixMulKernelPfS_S_iii_param_0];
	ld.param.u64 	%rd8, [_Z15matrixMulKernelPfS_S_iii_param_1];
	ld.param.u64 	%rd6, [_Z15matrixMulKernelPfS_S_iii_param_2];
	ld.param.u32 	%r24, [_Z15matrixMulKernelPfS_S_iii_param_3];
	ld.param.u32 	%r22, [_Z15matrixMulKernelPfS_S_iii_param_4];
	ld.param.u32 	%r23, [_Z15matrixMulKernelPfS_S_iii_param_5];
	cvta.to.global.u64 	%rd1, %rd8;
	cvta.to.global.u64 	%rd2, %rd7;
	mov.u32 	%r1, %ctaid.y;
	mov.u32 	%r25, %ntid.y;
	mov.u32 	%r2, %tid.y;
	mad.lo.s32 	%r3, %r1, %r25, %r2;
	mov.u32 	%r4, %ctaid.x;
	mov.u32 	%r26, %ntid.x;
	mov.u32 	%r5, %tid.x;
	mad.lo.s32 	%r6, %r4, %r26, %r5;
	setp.lt.s32 	%p2, %r3, %r24;
	setp.lt.s32 	%p3, %r6, %r23;
	and.pred  	%p1, %p2, %p3;
	mov.f64 	%fd4, 0d0000000000000000;
	not.pred 	%p4, %p1;
	@%p4 bra 	$L__BB0_14;
	setp.lt.s32 	%p5, %r22, 1;
	mov.f32 	%f67, 0f00000000;
	@%p5 bra 	$L__BB0_13;
	mul.lo.s32 	%r7, %r22, %r3;
	and.b32  	%r8, %r22, 7;
	setp.lt.u32 	%p6, %r22, 8;
	mov.f32 	%f67, 0f00000000;
	mov.b32 	%r41, 0;
	@%p6 bra 	$L__BB0_5;
	and.b32  	%r41, %r22, 2147483640;
	neg.s32 	%r39, %r41;
	shl.b32 	%r11, %r23, 3;
	mul.wide.u32 	%rd9, %r7, 4;
	add.s64 	%rd10, %rd9, %rd2;
	add.s64 	%rd56, %rd10, 16;
	mov.f32 	%f67, 0f00000000;
	mul.wide.s32 	%rd13, %r23, 4;
	mov.u32 	%r38, %r6;
$L__BB0_4:
	.pragma "nounroll";
	ld.global.f32 	%f17, [%rd56+-16];
	mul.wide.s32 	%rd11, %r38, 4;
	add.s64 	%rd12, %rd1, %rd11;
	ld.global.f32 	%f18, [%rd12];
	fma.rn.f32 	%f19, %f17, %f18, %f67;
	ld.global.f32 	%f20, [%rd56+-12];
	add.s64 	%rd14, %rd12, %rd13;
	ld.global.f32 	%f21, [%rd14];
	fma.rn.f32 	%f22, %f20, %f21, %f19;
	ld.global.f32 	%f23, [%rd56+-8];
	add.s64 	%rd15, %rd14, %rd13;
	ld.global.f32 	%f24, [%rd15];
	fma.rn.f32 	%f25, %f23, %f24, %f22;
	ld.global.f32 	%f26, [%rd56+-4];
	add.s64 	%rd16, %rd15, %rd13;
	ld.global.f32 	%f27, [%rd16];
	fma.rn.f32 	%f28, %f26, %f27, %f25;
	ld.global.f32 	%f29, [%rd56];
	add.s64 	%rd17, %rd16, %rd13;
	ld.global.f32 	%f30, [%rd17];
	fma.rn.f32 	%f31, %f29, %f30, %f28;
	ld.global.f32 	%f32, [%rd56+4];
	add.s64 	%rd18, %rd17, %rd13;
	ld.global.f32 	%f33, [%rd18];
	fma.rn.f32 	%f34, %f32, %f33, %f31;
	ld.global.f32 	%f35, [%rd56+8];
	add.s64 	%rd19, %rd18, %rd13;
	ld.global.f32 	%f36, [%rd19];
	fma.rn.f32 	%f37, %f35, %f36, %f34;
	ld.global.f32 	%f38, [%rd56+12];
	add.s64 	%rd20, %rd19, %rd13;
	ld.global.f32 	%f39, [%rd20];
	fma.rn.f32 	%f67, %f38, %f39, %f37;
	add.s32 	%r39, %r39, 8;
	add.s32 	%r38, %r38, %r11;
	add.s64 	%rd56, %rd56, 32;
	setp.ne.s32 	%p7, %r39, 0;
	@%p7 bra 	$L__BB0_4;
$L__BB0_5:
	setp.eq.s32 	%p8, %r8, 0;
	@%p8 bra 	$L__BB0_13;
	and.b32  	%r17, %r22, 3;
	setp.lt.u32 	%p9, %r8, 4;
	@%p9 bra 	$L__BB0_8;
	add.s32 	%r28, %r41, %r7;
	mul.wide.u32 	%rd21, %r28, 4;
	add.s64 	%rd22, %rd2, %rd21;
	ld.global.f32 	%f41, [%rd22];
	mad.lo.s32 	%r29, %r41, %r23, %r6;
	mul.wide.s32 	%rd23, %r29, 4;
	add.s64 	%rd24, %rd1, %rd23;
	ld.global.f32 	%f42, [%rd24];
	fma.rn.f32 	%f43, %f41, %f42, %f67;
	cvt.u64.u32 	%rd25, %r7;
	cvt.u64.u32 	%rd26, %r41;
	add.s64 	%rd27, %rd26, %rd25;
	shl.b64 	%rd28, %rd27, 2;
	add.s64 	%rd29, %rd2, %rd28;
	ld.global.f32 	%f44, [%rd29+4];
	mul.wide.s32 	%rd30, %r23, 4;
	add.s64 	%rd31, %rd24, %rd30;
	ld.global.f32 	%f45, [%rd31];
	fma.rn.f32 	%f46, %f44, %f45, %f43;
	ld.global.f32 	%f47, [%rd29+8];
	add.s64 	%rd32, %rd31, %rd30;
	ld.global.f32 	%f48, [%rd32];
	fma.rn.f32 	%f49, %f47, %f48, %f46;
	ld.global.f32 	%f50, [%rd29+12];
	add.s64 	%rd33, %rd32, %rd30;
	ld.global.f32 	%f51, [%rd33];
	fma.rn.f32 	%f67, %f50, %f51, %f49;
	add.s32 	%r41, %r41, 4;
$L__BB0_8:
	setp.eq.s32 	%p10, %r17, 0;
	@%p10 bra 	$L__BB0_13;
	setp.eq.s32 	%p11, %r17, 1;
	@%p11 bra 	$L__BB0_11;
	add.s32 	%r30, %r41, %r7;
	mul.wide.u32 	%rd34, %r30, 4;
	add.s64 	%rd35, %rd2, %rd34;
	ld.global.f32 	%f53, [%rd35];
	mad.lo.s32 	%r31, %r41, %r23, %r6;
	mul.wide.s32 	%rd36, %r31, 4;
	add.s64 	%rd37, %rd1, %rd36;
	ld.global.f32 	%f54, [%rd37];
	fma.rn.f32 	%f55, %f53, %f54, %f67;
	cvt.u64.u32 	%rd38, %r7;
	cvt.u64.u32 	%rd39, %r41;
	add.s64 	%rd40, %rd39, %rd38;
	shl.b64 	%rd41, %rd40, 2;
	add.s64 	%rd42, %rd2, %rd41;
	ld.global.f32 	%f56, [%rd42+4];
	mul.wide.s32 	%rd43, %r23, 4;
	add.s64 	%rd44, %rd37, %rd43;
	ld.global.f32 	%f57, [%rd44];
	fma.rn.f32 	%f67, %f56, %f57, %f55;
	add.s32 	%r41, %r41, 2;
$L__BB0_11:
	and.b32  	%r32, %r22, 1;
	setp.eq.b32 	%p12, %r32, 1;
	not.pred 	%p13, %p12;
	@%p13 bra 	$L__BB0_13;
	add.s32 	%r33, %r41, %r7;
	mul.wide.u32 	%rd45, %r33, 4;
	add.s64 	%rd46, %rd2, %rd45;
	ld.global.f32 	%f58, [%rd46];
	mad.lo.s32 	%r34, %r41, %r23, %r6;
	mul.wide.s32 	%rd47, %r34, 4;
	add.s64 	%rd48, %rd1, %rd47;
	ld.global.f32 	%f59, [%rd48];
	fma.rn.f32 	%f67, %f58, %f59, %f67;
$L__BB0_13:
	mad.lo.s32 	%r35, %r23, %r3, %r6;
	cvta.to.global.u64 	%rd49, %rd6;
	mul.wide.s32 	%rd50, %r35, 4;
	add.s64 	%rd51, %rd49, %rd50;
	st.global.f32 	[%rd51], %f67;
	cvt.f64.f32 	%fd4, %f67;
$L__BB0_14:
	bar.sync 	0;
	@%p4 bra 	$L__BB0_16;
	add.u64 	%rd52, %SP, 0;
	add.u64 	%rd53, %SPL, 0;
	st.local.v4.u32 	[%rd53], {%r4, %r1, %r5, %r2};
	st.local.v2.u32 	[%rd53+16], {%r3, %r6};
	st.local.f64 	[%rd53+24], %fd4;
	mov.u64 	%rd54, $str;
	cvta.global.u64 	%rd55, %rd54;
	{ // callseq 0, 0
	.param .b64 param0;
	st.param.b64 	[param0], %rd55;
	.param .b64 param1;
	st.param.b64 	[param1], %rd52;
	.param .b32 retval0;
	call.uni (retval0), 
	vprintf, 
	(
	param0, 
	param1
	);
	ld.param.b32 	%r36, [retval0];
	} // callseq 0
$L__BB0_16:
	ret;

}


// ===== COMPILED SASS (sm_100) =====

	.target	sm_100

	.elftype	@"ET_EXEC"


//--------------------- .note.nv.tkinfo           --------------------------
	.section	.note.nv.tkinfo,"",@"SHT_NOTE"
	.sectionflags	@"SHF_NOTE_NV_TKINFO"
	.tkinfo
        /*0018*/ 	.word	0x00000002
        /*0030*/ 	.string	""
        /*0030*/ 	.string	"ptxas"
        /*0030*/ 	.string	"Cuda compilation tools, release 13.0, V13.0.88"
        /*0030*/ 	.string	"Build cuda_13.0.r13.0/compiler.36424714_0"
        /*0030*/ 	.string	"-arch sm_100 -m 64 "



//--------------------- .note.nv.cuinfo           --------------------------
	.section	.note.nv.cuinfo,"",@"SHT_NOTE"
	.sectionflags	@"SHF_NOTE_NV_CUINFO"
        /*0018*/ 	.short	0x0002
        /*001a*/ 	.short	0x0064
        /*001c*/ 	.short	0x0082
	.zero		2


//--------------------- .nv.info                  --------------------------
	.section	.nv.info,"",@"SHT_CUDA_INFO"
	.align	4


	//----- nvinfo : EIATTR_REGCOUNT
	.align		4
        /*0000*/ 	.byte	0x04, 0x2f
        /*0002*/ 	.short	(.L_2 - .L_1)
	.align		4
.L_1:
        /*0004*/ 	.word	index@(_Z15matrixMulKernelPfS_S_iii)
        /*0008*/ 	.word	0x00000020


	//----- nvinfo : EIATTR_FRAME_SIZE
	.align		4
.L_2:
        /*000c*/ 	.byte	0x04, 0x11
        /*000e*/ 	.short	(.L_4 - .L_3)
	.align		4
.L_3:
        /*0010*/ 	.word	index@(_Z15matrixMulKernelPfS_S_iii)
        /*0014*/ 	.word	0x00000020


	//----- nvinfo : EIATTR_MIN_STACK_SIZE
	.align		4
.L_4:
        /*0018*/ 	.byte	0x04, 0x12
        /*001a*/ 	.short	(.L_6 - .L_5)
	.align		4
.L_5:
        /*001c*/ 	.word	index@(_Z15matrixMulKernelPfS_S_iii)
        /*0020*/ 	.word	0x00000020
.L_6:


//--------------------- .nv.compat                --------------------------
	.section	.nv.compat,"",@"SHT_CUDA_COMPAT_INFO"
	.align	4
        /*0000*/ 	.byte	0x02, 0x09, 0x00, 0x00, 0x02, 0x02, 0x01, 0x00, 0x02, 0x05, 0x05, 0x00, 0x03, 0x07, 0x01, 0x01
        /*0010*/ 	.byte	0x02, 0x03, 0x00, 0x00, 0x02, 0x06, 0x01, 0x00, 0x04, 0x0b, 0x08, 0x00, 0x09, 0x00, 0x00, 0x00
        /*0020*/ 	.byte	0x00, 0x00, 0x00, 0x00


//--------------------- .nv.info._Z15matrixMulKernelPfS_S_iii --------------------------
	.section	.nv.info._Z15matrixMulKernelPfS_S_iii,"",@"SHT_CUDA_INFO"
	.sectionflags	@""
	.align	4


	//----- nvinfo : EIATTR_CUDA_API_VERSION
	.align		4
        /*0000*/ 	.byte	0x04, 0x37
        /*0002*/ 	.short	(.L_8 - .L_7)
.L_7:
        /*0004*/ 	.word	0x00000082


	//----- nvinfo : EIATTR_KPARAM_INFO
	.align		4
.L_8:
        /*0008*/ 	.byte	0x04, 0x17
        /*000a*/ 	.short	(.L_10 - .L_9)
.L_9:
        /*000c*/ 	.word	0x00000000
        /*0010*/ 	.short	0x0005
        /*0012*/ 	.short	0x0020
        /*0014*/ 	.byte	0x00, 0xf0, 0x11, 0x00


	//----- nvinfo : EIATTR_KPARAM_INFO
	.align		4
.L_10:
        /*0018*/ 	.byte	0x04, 0x17
        /*001a*/ 	.short	(.L_12 - .L_11)
.L_11:
        /*001c*/ 	.word	0x00000000
        /*0020*/ 	.short	0x0004
        /*0022*/ 	.short	0x001c
        /*0024*/ 	.byte	0x00, 0xf0, 0x11, 0x00


	//----- nvinfo : EIATTR_KPARAM_INFO
	.align		4
.L_12:
        /*0028*/ 	.byte	0x04, 0x17
        /*002a*/ 	.short	(.L_14 - .L_13)
.L_13:
        /*002c*/ 	.word	0x00000000
        /*0030*/ 	.short	0x0003
        /*0032*/ 	.short	0x0018
        /*0034*/ 	.byte	0x00, 0xf0, 0x11, 0x00


	//----- nvinfo : EIATTR_KPARAM_INFO
	.align		4
.L_14:
        /*0038*/ 	.byte	0x04, 0x17
        /*003a*/ 	.short	(.L_16 - .L_15)
.L_15:
        /*003c*/ 	.word	0x00000000
        /*0040*/ 	.short	0x0002
        /*0042*/ 	.short	0x0010
        /*0044*/ 	.byte	0x00, 0xf5, 0x21, 0x00


	//----- nvinfo : EIATTR_KPARAM_INFO
	.align		4
.L_16:
        /*0048*/ 	.byte	0x04, 0x17
        /*004a*/ 	.short	(.L_18 - .L_17)
.L_17:
        /*004c*/ 	.word	0x00000000
        /*0050*/ 	.short	0x0001
        /*0052*/ 	.short	0x0008
        /*0054*/ 	.byte	0x00, 0xf5, 0x21, 0x00


	//----- nvinfo : EIATTR_KPARAM_INFO
	.align		4
.L_18:
        /*0058*/ 	.byte	0x04, 0x17
        /*005a*/ 	.short	(.L_20 - .L_19)
.L_19:
        /*005c*/ 	.word	0x00000000
        /*0060*/ 	.short	0x0000
        /*0062*/ 	.short	0x0000
        /*0064*/ 	.byte	0x00, 0xf5, 0x21, 0x00


	//----- nvinfo : EIATTR_SPARSE_MMA_MASK
	.align		4
.L_20:
        /*0068*/ 	.byte	0x03, 0x50
        /*006a*/ 	.short	0x0000


	//----- nvinfo : EIATTR_MAXREG_COUNT
	.align		4
        /*006c*/ 	.byte	0x03, 0x1b
        /*006e*/ 	.short	0x00ff


	//----- nvinfo : EIATTR_NUM_BARRIERS
	.align		4
        /*0070*/ 	.byte	0x02, 0x4c
        /*0072*/ 	.byte	0x01
	.zero		1


	//----- nvinfo : EIATTR_EXTERNS
	.align		4
        /*0074*/ 	.byte	0x04, 0x0f
        /*0076*/ 	.short	(.L_22 - .L_21)


	//   ....[0]....
	.align		4
.L_21:
        /*0078*/ 	.word	index@(vprintf)


	//----- nvinfo : EIATTR_MERCURY_ISA_VERSION
	.align		4
.L_22:
        /*007c*/ 	.byte	0x03, 0x5f
        /*007e*/ 	.short	0x0101


	//----- nvinfo : EIATTR_VRC_CTA_INIT_COUNT
	.align		4
        /*0080*/ 	.byte	0x02, 0x4a
	.zero		1
	.zero		1


	//----- nvinfo : EIATTR_SYSCALL_OFFSETS
	.align		4
        /*0084*/ 	.byte	0x04, 0x46
        /*0086*/ 	.short	(.L_24 - .L_23)


	//   ....[0]....
.L_23:
        /*0088*/ 	.word	0x00000a30


	//----- nvinfo : EIATTR_EXIT_INSTR_OFFSETS
	.align		4
.L_24:
        /*008c*/ 	.byte	0x04, 0x1c
        /*008e*/ 	.short	(.L_26 - .L_25)


	//   ....[0]....
.L_25:
        /*0090*/ 	.word	0x00000990


	//   ....[1]....
        /*0094*/ 	.word	0x00000a40


	//----- nvinfo : EIATTR_CRS_STACK_SIZE
	.align		4
.L_26:
        /*0098*/ 	.byte	0x04, 0x1e
        /*009a*/ 	.short	(.L_28 - .L_27)
.L_27:
        /*009c*/ 	.word	0x00000000


	//----- nvinfo : EIATTR_CBANK_PARAM_SIZE
	.align		4
.L_28:
        /*00a0*/ 	.byte	0x03, 0x19
        /*00a2*/ 	.short	0x0024


	//----- nvinfo : EIATTR_PARAM_CBANK
	.align		4
        /*00a4*/ 	.byte	0x04, 0x0a
        /*00a6*/ 	.short	(.L_30 - .L_29)
	.align		4
.L_29:
        /*00a8*/ 	.word	index@(.nv.constant0._Z15matrixMulKernelPfS_S_iii)
        /*00ac*/ 	.short	0x0380
        /*00ae*/ 	.short	0x0024


	//----- nvinfo : EIATTR_SW_WAR
	.align		4
.L_30:
        /*00b0*/ 	.byte	0x04, 0x36
        /*00b2*/ 	.short	(.L_32 - .L_31)
.L_31:
        /*00b4*/ 	.word	0x00000008
.L_32:


//--------------------- .nv.callgraph             --------------------------
	.section	.nv.callgraph,"",@"SHT_CUDA_CALLGRAPH"
	.align	4
	.sectionentsize	8
	.align		4
        /*0000*/ 	.word	0x00000000
	.align		4
        /*0004*/ 	.word	0xffffffff
	.align		4
        /*0008*/ 	.word	index@(_Z15matrixMulKernelPfS_S_iii)
	.align		4
        /*000c*/ 	.word	index@(vprintf)
	.align		4
        /*0010*/ 	.word	0x00000000
	.align		4
        /*0014*/ 	.word	0xfffffffe
	.align		4
        /*0018*/ 	.word	0x00000000
	.align		4
        /*001c*/ 	.word	0xfffffffd
	.align		4
        /*0020*/ 	.word	0x00000000
	.align		4
        /*0024*/ 	.word	0xfffffffc


//--------------------- .nv.constant4             --------------------------
	.section	.nv.constant4,"a",@progbits
	.align	8
	.align		8
.nv.constant4:
        /*0000*/ 	.dword	vprintf
	.align		8
        /*0008*/ 	.dword	$str


//--------------------- .text._Z15matrixMulKernelPfS_S_iii --------------------------
	.section	.text._Z15matrixMulKernelPfS_S_iii,"ax",@progbits
	.align	128
        .global         _Z15matrixMulKernelPfS_S_iii
        .type           _Z15matrixMulKernelPfS_S_iii,@function
        .size           _Z15matrixMulKernelPfS_S_iii,(.L_x_8 - _Z15matrixMulKernelPfS_S_iii)
        .other          _Z15matrixMulKernelPfS_S_iii,@"STO_CUDA_ENTRY STV_DEFAULT"
_Z15matrixMulKernelPfS_S_iii:
.text._Z15matrixMulKernelPfS_S_iii:
[----:B------:R-:W0:Y:S01]  /*0000*/  LDC R1, c[0x0][0x37c] ;  /* 0x0000df00ff017b82 */ /* 0x000e220000000800 */
[----:B------:R-:W1:Y:S01]  /*0010*/  S2R R8, SR_CTAID.X ;  /* 0x0000000000087919 */ /* 0x000e620000002500 */
[----:B------:R-:W2:Y:S06]  /*0020*/  LDCU UR5, c[0x0][0x2fc] ;  /* 0x00005f80ff0577ac */ /* 0x000eac0008000800 */
[----:B------:R-:W3:Y:S01]  /*0030*/  LDC R0, c[0x0][0x3a0] ;  /* 0x0000e800ff007b82 */ /* 0x000ee20000000800 */
[----:B0-----:R-:W-:Y:S01]  /*0040*/  IADD3 R1, PT, PT, R1, -0x20, RZ ;  /* 0xffffffe001017810 */ /* 0x001fe20007ffe0ff */
[----:B------:R-:W1:Y:S01]  /*0050*/  S2R R10, SR_TID.X ;  /* 0x00000000000a7919 */ /* 0x000e620000002100 */
[----:B------:R-:W0:Y:S01]  /*0060*/  LDCU UR6, c[0x0][0x364] ;  /* 0x00006c80ff0677ac */ /* 0x000e220008000800 */
[----:B------:R-:W-:Y:S01]  /*0070*/  BSSY.RECONVERGENT B0, `(.L_x_0) ;  /* 0x0000090000007945 */ /* 0x000fe20003800200 */
[----:B------:R-:W-:Y:S01]  /*0080*/  CS2R R12, SRZ ;  /* 0x00000000000c7805 */ /* 0x000fe2000001ff00 */
[----:B------:R-:W0:Y:S01]  /*0090*/  S2R R9, SR_CTAID.Y ;  /* 0x0000000000097919 */ /* 0x000e220000002600 */
[----:B------:R-:W1:Y:S01]  /*00a0*/  LDCU UR7, c[0x0][0x360] ;  /* 0x00006c00ff0777ac */ /* 0x000e620008000800 */
[----:B------:R-:W0:Y:S01]  /*00b0*/  S2R R11, SR_TID.Y ;  /* 0x00000000000b7919 */ /* 0x000e220000002200 */
[----:B------:R-:W4:Y:S01]  /*00c0*/  LDCU UR8, c[0x0][0x398] ;  /* 0x00007300ff0877ac */ /* 0x000f220008000800 */
[----:B------:R-:W5:Y:S02]  /*00d0*/  LDCU UR4, c[0x0][0x2f8] ;  /* 0x00005f00ff0477ac */ /* 0x000f640008000800 */
[----:B-----5:R-:W-:Y:S01]  /*00e0*/  IADD3 R6, P1, PT, R1, UR4, RZ ;  /* 0x0000000401067c10 */ /* 0x020fe2000ff3e0ff */
[----:B-1----:R-:W-:-:S03]  /*00f0*/  IMAD R3, R8, UR7, R10 ;  /* 0x0000000708037c24 */ /* 0x002fc6000f8e020a */
[----:B--2---:R-:W-:Y:S02]  /*0100*/  IADD3.X R7, PT, PT, RZ, UR5, RZ, P1, !PT ;  /* 0x00000005ff077c10 */ /* 0x004fe40008ffe4ff */
[----:B---3--:R-:W-:Y:S01]  /*0110*/  ISETP.GE.AND P0, PT, R3, R0, PT ;  /* 0x000000000300720c */ /* 0x008fe20003f06270 */
[----:B0-----:R-:W-:-:S05]  /*0120*/  IMAD R2, R9, UR6, R11 ;  /* 0x0000000609027c24 */ /* 0x001fca000f8e020b */
[----:B----4-:R-:W-:-:S13]  /*0130*/  ISETP.LT.AND P0, PT, R2, UR8, !P0 ;  /* 0x0000000802007c0c */ /* 0x010fda000c701270 */
[----:B------:R-:W-:Y:S05]  /*0140*/  @!P0 BRA `(.L_x_1) ;  /* 0x0000000800088947 */ /* 0x000fea0003800000 */
[----:B------:R-:W0:Y:S01]  /*0150*/  LDC R5, c[0x0][0x39c] ;  /* 0x0000e700ff057b82 */ /* 0x000e220000000800 */
[----:B------:R-:W1:Y:S01]  /*0160*/  LDCU.64 UR4, c[0x0][0x358] ;  /* 0x00006b00ff0477ac */ /* 0x000e620008000a00 */
[----:B------:R-:W-:Y:S01]  /*0170*/  HFMA2 R28, -RZ, RZ, 0, 0 ;  /* 0x00000000ff1c7431 */ /* 0x000fe200000001ff */
[----:B0-----:R-:W-:-:S13]  /*0180*/  ISETP.GE.AND P1, PT, R5, 0x1, PT ;  /* 0x000000010500780c */ /* 0x001fda0003f26270 */
[----:B-1----:R-:W-:Y:S05]  /*0190*/  @!P1 BRA `(.L_x_2) ;  /* 0x0000000400e09947 */ /* 0x002fea0003800000 */
[C---:B------:R-:W-:Y:S01]  /*01a0*/  ISETP.GE.U32.AND P2, PT, R5.reuse, 0x8, PT ;  /* 0x000000080500780c */ /* 0x040fe20003f46070 */
[----:B------:R-:W-:Y:S01]  /*01b0*/  IMAD R12, R2, R5, RZ ;  /* 0x00000005020c7224 */ /* 0x000fe200078e02ff */
[----:B------:R-:W-:Y:S02]  /*01c0*/  LOP3.LUT R4, R5, 0x7, RZ, 0xc0, !PT ;  /* 0x0000000705047812 */ /* 0x000fe400078ec0ff */
[----:B------:R-:W-:Y:S02]  /*01d0*/  MOV R28, RZ ;  /* 0x000000ff001c7202 */ /* 0x000fe40000000f00 */
[----:B------:R-:W-:Y:S02]  /*01e0*/  ISETP.NE.AND P1, PT, R4, RZ, PT ;  /* 0x000000ff0400720c */ /* 0x000fe40003f25270 */
[----:B------:R-:W-:-:S05]  /*01f0*/  MOV R15, RZ ;  /* 0x000000ff000f7202 */ /* 0x000fca0000000f00 */
[----:B------:R-:W-:Y:S06]  /*0200*/  @!P2 BRA `(.L_x_3) ;  /* 0x0000000000c4a947 */ /* 0x000fec0003800000 */
[----:B------:R-:W0:Y:S01]  /*0210*/  LDC.64 R16, c[0x0][0x380] ;  /* 0x0000e000ff107b82 */ /* 0x000e220000000a00 */
[----:B------:R-:W-:Y:S02]  /*0220*/  LOP3.LUT R15, R5, 0x7ffffff8, RZ, 0xc0, !PT ;  /* 0x7ffffff8050f7812 */ /* 0x000fe400078ec0ff */
[----:B------:R-:W-:Y:S02]  /*0230*/  MOV R28, RZ ;  /* 0x000000ff001c7202 */ /* 0x000fe40000000f00 */
[----:B------:R-:W-:Y:S02]  /*0240*/  MOV R13, R3 ;  /* 0x00000003000d7202 */ /* 0x000fe40000000f00 */
[----:B------:R-:W-:Y:S01]  /*0250*/  IADD3 R14, PT, PT, -R15, RZ, RZ ;  /* 0x000000ff0f0e7210 */ /* 0x000fe20007ffe1ff */
[----:B0-----:R-:W-:-:S03]  /*0260*/  IMAD.WIDE.U32 R16, R12, 0x4, R16 ;  /* 0x000000040c107825 */ /* 0x001fc600078e0010 */
[----:B------:R-:W-:-:S05]  /*0270*/  IADD3 R20, P2, PT, R16, 0x10, RZ ;  /* 0x0000001010147810 */ /* 0x000fca0007f5e0ff */
[----:B------:R-:W-:-:S08]  /*0280*/  IMAD.X R21, RZ, RZ, R17, P2 ;  /* 0x000000ffff157224 */ /* 0x000fd000010e0611 */
.L_x_4:
[----:B------:R-:W0:Y:S01]  /*0290*/  LDC.64 R18, c[0x0][0x388] ;  /* 0x0000e200ff127b82 */ /* 0x000e220000000a00 */
[----:B------:R-:W-:Y:S02]  /*02a0*/  MOV R16, R20 ;  /* 0x0000001400107202 */ /* 0x000fe40000000f00 */
[----:B------:R-:W-:-:S05]  /*02b0*/  MOV R17, R21 ;  /* 0x0000001500117202 */ /* 0x000fca0000000f00 */
[----:B------:R-:W2:Y:S04]  /*02c0*/  LDG.E R25, desc[UR4][R16.64+-0x10] ;  /* 0xfffff00410197981 */ /* 0x000ea8000c1e1900 */
[----:B------:R-:W3:Y:S04]  /*02d0*/  LDG.E R21, desc[UR4][R16.64+-0xc] ;  /* 0xfffff40410157981 */ /* 0x000ee8000c1e1900 */
[----:B------:R-:W4:Y:S01]  /*02e0*/  LDG.E R26, desc[UR4][R16.64+-0x4] ;  /* 0xfffffc04101a7981 */ /* 0x000f22000c1e1900 */
[----:B0-----:R-:W-:-:S05]  /*02f0*/  IMAD.WIDE R18, R13, 0x4, R18 ;  /* 0x000000040d127825 */ /* 0x001fca00078e0212 */
[----:B------:R0:W2:Y:S02]  /*0300*/  LDG.E R24, desc[UR4][R18.64] ;  /* 0x0000000412187981 */ /* 0x0000a4000c1e1900 */
[----:B0-----:R-:W-:-:S05]  /*0310*/  IMAD.WIDE R18, R0, 0x4, R18 ;  /* 0x0000000400127825 */ /* 0x001fca00078e0212 */
[----:B------:R-:W3:Y:S01]  /*0320*/  LDG.E R20, desc[UR4][R18.64] ;  /* 0x0000000412147981 */ /* 0x000ee2000c1e1900 */
[----:B------:R-:W-:-:S04]  /*0330*/  IMAD.WIDE R22, R0, 0x4, R18 ;  /* 0x0000000400167825 */ /* 0x000fc800078e0212 */
[----:B--2---:R-:W-:Y:S02]  /*0340*/  FFMA R28, R25, R24, R28 ;  /* 0x00000018191c7223 */ /* 0x004fe4000000001c */
[----:B------:R-:W2:Y:S04]  /*0350*/  LDG.E R24, desc[UR4][R16.64+-0x8] ;  /* 0xfffff80410187981 */ /* 0x000ea8000c1e1900 */
[----:B------:R0:W2:Y:S02]  /*0360*/  LDG.E R25, desc[UR4][R22.64] ;  /* 0x0000000416197981 */ /* 0x0000a4000c1e1900 */
[----:B0-----:R-:W-:-:S05]  /*0370*/  IMAD.WIDE R22, R0, 0x4, R22 ;  /* 0x0000000400167825 */ /* 0x001fca00078e0216 */
[----:B------:R0:W4:Y:S01]  /*0380*/  LDG.E R27, desc[UR4][R22.64] ;  /* 0x00000004161b7981 */ /* 0x000122000c1e1900 */
[----:B------:R-:W-:-:S04]  /*0390*/  IMAD.WIDE R18, R0, 0x4, R22 ;  /* 0x0000000400127825 */ /* 0x000fc800078e0216 */
[----:B---3--:R-:W-:Y:S02]  /*03a0*/  FFMA R29, R21, R20, R28 ;  /* 0x00000014151d7223 */ /* 0x008fe4000000001c */
[----:B------:R-:W3:Y:S01]  /*03b0*/  LDG.E R28, desc[UR4][R16.64] ;  /* 0x00000004101c7981 */ /* 0x000ee2000c1e1900 */
[----:B------:R-:W-:-:S03]  /*03c0*/  IMAD.WIDE R20, R0, 0x4, R18 ;  /* 0x0000000400147825 */ /* 0x000fc600078e0212 */
[----:B------:R-:W3:Y:S04]  /*03d0*/  LDG.E R18, desc[UR4][R18.64] ;  /* 0x0000000412127981 */ /* 0x000ee8000c1e1900 */
[----:B------:R-:W5:Y:S01]  /*03e0*/  LDG.E R19, desc[UR4][R16.64+0x8] ;  /* 0x0000080410137981 */ /* 0x000f62000c1e1900 */
[----:B--2---:R-:W-:Y:S01]  /*03f0*/  FFMA R29, R24, R25, R29 ;  /* 0x00000019181d7223 */ /* 0x004fe2000000001d */
[C---:B------:R-:W-:Y:S02]  /*0400*/  IMAD.WIDE R24, R0.reuse, 0x4, R20 ;  /* 0x0000000400187825 */ /* 0x040fe400078e0214 */
[----:B------:R-:W2:Y:S02]  /*0410*/  LDG.E R20, desc[UR4][R20.64] ;  /* 0x0000000414147981 */ /* 0x000ea4000c1e1900 */
[----:B0-----:R-:W-:-:S06]  /*0420*/  IMAD.WIDE R22, R0, 0x4, R24 ;  /* 0x0000000400167825 */ /* 0x001fcc00078e0218 */
[----:B------:R-:W5:Y:S01]  /*0430*/  LDG.E R22, desc[UR4][R22.64] ;  /* 0x0000000416167981 */ /* 0x000f62000c1e1900 */
[----:B----4-:R-:W-:-:S03]  /*0440*/  FFMA R27, R26, R27, R29 ;  /* 0x0000001b1a1b7223 */ /* 0x010fc6000000001d */
[----:B------:R-:W5:Y:S04]  /*0450*/  LDG.E R26, desc[UR4][R24.64] ;  /* 0x00000004181a7981 */ /* 0x000f68000c1e1900 */
[----:B------:R-:W4:Y:S04]  /*0460*/  LDG.E R29, desc[UR4][R16.64+0xc] ;  /* 0x00000c04101d7981 */ /* 0x000f28000c1e1900 */
[----:B------:R-:W2:Y:S01]  /*0470*/  LDG.E R24, desc[UR4][R16.64+0x4] ;  /* 0x0000040410187981 */ /* 0x000ea2000c1e1900 */
[----:B------:R-:W-:Y:S02]  /*0480*/  VIADD R14, R14, 0x8 ;  /* 0x000000080e0e7836 */ /* 0x000fe40000000000 */
[----:B---3--:R-:W-:-:S03]  /*0490*/  FFMA R27, R28, R18, R27 ;  /* 0x000000121c1b7223 */ /* 0x008fc6000000001b */
[----:B------:R-:W-:Y:S02]  /*04a0*/  ISETP.NE.AND P2, PT, R14, RZ, PT ;  /* 0x000000ff0e00720c */ /* 0x000fe40003f45270 */
[----:B------:R-:W-:Y:S01]  /*04b0*/  LEA R13, R0, R13, 0x3 ;  /* 0x0000000d000d7211 */ /* 0x000fe200078e18ff */
[----:B--2---:R-:W-:Y:S01]  /*04c0*/  FFMA R27, R24, R20, R27 ;  /* 0x00000014181b7223 */ /* 0x004fe2000000001b */
[----:B------:R-:W-:-:S03]  /*04d0*/  IADD3 R20, P3, PT, R16, 0x20, RZ ;  /* 0x0000002010147810 */ /* 0x000fc60007f7e0ff */
[----:B-----5:R-:W-:Y:S01]  /*04e0*/  FFMA R26, R19, R26, R27 ;  /* 0x0000001a131a7223 */ /* 0x020fe2000000001b */
[----:B------:R-:W-:-:S03]  /*04f0*/  IADD3.X R21, PT, PT, RZ, R17, RZ, P3, !PT ;  /* 0x00000011ff157210 */ /* 0x000fc60001ffe4ff */
[----:B----4-:R-:W-:Y:S02]  /*0500*/  FFMA R28, R29, R22, R26 ;  /* 0x000000161d1c7223 */ /* 0x010fe4000000001a */
[----:B------:R-:W-:Y:S05]  /*0510*/  @P2 BRA `(.L_x_4) ;  /* 0xfffffffc005c2947 */ /* 0x000fea000383ffff */
.L_x_3:
[----:B------:R-:W-:Y:S05]  /*0520*/  @!P1 BRA `(.L_x_2) ;  /* 0x0000000000fc9947 */ /* 0x000fea0003800000 */
[----:B------:R-:W-:Y:S02]  /*0530*/  ISETP.GE.U32.AND P1, PT, R4, 0x4, PT ;  /* 0x000000040400780c */ /* 0x000fe40003f26070 */
[----:B------:R-:W-:-:S04]  /*0540*/  LOP3.LUT R13, R5, 0x3, RZ, 0xc0, !PT ;  /* 0x00000003050d7812 */ /* 0x000fc800078ec0ff */
[----:B------:R-:W-:-:S07]  /*0550*/  ISETP.NE.AND P2, PT, R13, RZ, PT ;  /* 0x000000ff0d00720c */ /* 0x000fce0003f45270 */
[----:B------:R-:W-:Y:S06]  /*0560*/  @!P1 BRA `(.L_x_5) ;  /* 0x00000000006c9947 */ /* 0x000fec0003800000 */
[----:B------:R-:W0:Y:S01]  /*0570*/  LDC.64 R20, c[0x0][0x388] ;  /* 0x0000e200ff147b82 */ /* 0x000e220000000a00 */
[----:B------:R-:W1:Y:S01]  /*0580*/  LDCU.64 UR6, c[0x0][0x380] ;  /* 0x00007000ff0677ac */ /* 0x000e620008000a00 */
[----:B------:R-:W-:Y:S01]  /*0590*/  IMAD R19, R15, R0, R3 ;  /* 0x000000000f137224 */ /* 0x000fe200078e0203 */
[CC--:B------:R-:W-:Y:S02]  /*05a0*/  IADD3 R17, PT, PT, R12.reuse, R15.reuse, RZ ;  /* 0x0000000f0c117210 */ /* 0x0c0fe40007ffe0ff */
[----:B------:R-:W-:-:S03]  /*05b0*/  IADD3 R4, P1, PT, R12, R15, RZ ;  /* 0x0000000f0c047210 */ /* 0x000fc60007f3e0ff */
[----:B------:R-:W2:Y:S01]  /*05c0*/  LDC.64 R22, c[0x0][0x380] ;  /* 0x0000e000ff167b82 */ /* 0x000ea20000000a00 */
[----:B0-----:R-:W-:-:S04]  /*05d0*/  IMAD.WIDE R20, R19, 0x4, R20 ;  /* 0x0000000413147825 */ /* 0x001fc800078e0214 */
[----:B------:R-:W-:Y:S02]  /*05e0*/  IMAD.WIDE R18, R0, 0x4, R20 ;  /* 0x0000000400127825 */ /* 0x000fe400078e0214 */
[----:B------:R-:W3:Y:S02]  /*05f0*/  LDG.E R20, desc[UR4][R20.64] ;  /* 0x0000000414147981 */ /* 0x000ee4000c1e1900 */
[----:B--2---:R-:W-:Y:S01]  /*0600*/  IMAD.WIDE.U32 R22, R17, 0x4, R22 ;  /* 0x0000000411167825 */ /* 0x004fe200078e0016 */
[----:B------:R-:W-:Y:S02]  /*0610*/  IADD3.X R17, PT, PT, RZ, RZ, RZ, P1, !PT ;  /* 0x000000ffff117210 */ /* 0x000fe40000ffe4ff */
[----:B-1----:R-:W-:Y:S01]  /*0620*/  LEA R16, P1, R4, UR6, 0x2 ;  /* 0x0000000604107c11 */ /* 0x002fe2000f8210ff */
[----:B------:R-:W-:Y:S02]  /*0630*/  IMAD.WIDE R24, R0, 0x4, R18 ;  /* 0x0000000400187825 */ /* 0x000fe400078e0212 */
[----:B------:R-:W3:Y:S01]  /*0640*/  LDG.E R23, desc[UR4][R22.64] ;  /* 0x0000000416177981 */ /* 0x000ee2000c1e1900 */
[----:B------:R-:W-:-:S03]  /*0650*/  LEA.HI.X R17, R4, UR7, R17, 0x2, P1 ;  /* 0x0000000704117c11 */ /* 0x000fc600088f1411 */
[----:B------:R-:W2:Y:S01]  /*0660*/  LDG.E R18, desc[UR4][R18.64] ;  /* 0x0000000412127981 */ /* 0x000ea2000c1e1900 */
[----:B------:R-:W-:-:S03]  /*0670*/  IMAD.WIDE R26, R0, 0x4, R24 ;  /* 0x00000004001a7825 */ /* 0x000fc600078e0218 */
[----:B------:R-:W2:Y:S04]  /*0680*/  LDG.E R29, desc[UR4][R16.64+0x4] ;  /* 0x00000404101d7981 */ /* 0x000ea8000c1e1900 */
[----:B------:R-:W4:Y:S04]  /*0690*/  LDG.E R4, desc[UR4][R24.64] ;  /* 0x0000000418047981 */ /* 0x000f28000c1e1900 */
[----:B------:R-:W4:Y:S04]  /*06a0*/  LDG.E R14, desc[UR4][R16.64+0x8] ;  /* 0x00000804100e7981 */ /* 0x000f28000c1e1900 */
[----:B------:R-:W5:Y:S04]  /*06b0*/  LDG.E R19, desc[UR4][R16.64+0xc] ;  /* 0x00000c0410137981 */ /* 0x000f68000c1e1900 */
[----:B------:R-:W5:Y:S01]  /*06c0*/  LDG.E R26, desc[UR4][R26.64] ;  /* 0x000000041a1a7981 */ /* 0x000f62000c1e1900 */
[----:B------:R-:W-:Y:S01]  /*06d0*/  IADD3 R15, PT, PT, R15, 0x4, RZ ;  /* 0x000000040f0f7810 */ /* 0x000fe20007ffe0ff */
[----:B---3--:R-:W-:-:S04]  /*06e0*/  FFMA R28, R23, R20, R28 ;  /* 0x00000014171c7223 */ /* 0x008fc8000000001c */
[----:B--2---:R-:W-:-:S04]  /*06f0*/  FFMA R29, R29, R18, R28 ;  /* 0x000000121d1d7223 */ /* 0x004fc8000000001c */
[----:B----4-:R-:W-:-:S04]  /*0700*/  FFMA R4, R14, R4, R29 ;  /* 0x000000040e047223 */ /* 0x010fc8000000001d */
[----:B-----5:R-:W-:-:S07]  /*0710*/  FFMA R28, R19, R26, R4 ;  /* 0x0000001a131c7223 */ /* 0x020fce0000000004 */
.L_x_5:
[----:B------:R-:W-:Y:S05]  /*0720*/  @!P2 BRA `(.L_x_2) ;  /* 0x00000000007ca947 */ /* 0x000fea0003800000 */
[----:B------:R-:W-:Y:S01]  /*0730*/  ISETP.NE.AND P1, PT, R13, 0x1, PT ;  /* 0x000000010d00780c */ /* 0x000fe20003f25270 */
[----:B------:R-:W0:Y:S01]  /*0740*/  LDC.64 R22, c[0x0][0x380] ;  /* 0x0000e000ff167b82 */ /* 0x000e220000000a00 */
[----:B------:R-:W-:-:S04]  /*0750*/  LOP3.LUT R13, R5, 0x1, RZ, 0xc0, !PT ;  /* 0x00000001050d7812 */ /* 0x000fc800078ec0ff */
[----:B------:R-:W-:-:S03]  /*0760*/  ISETP.NE.U32.AND P2, PT, R13, 0x1, PT ;  /* 0x000000010d00780c */ /* 0x000fc60003f45070 */
[----:B------:R-:W1:Y:S04]  /*0770*/  LDC.64 R16, c[0x0][0x388] ;  /* 0x0000e200ff107b82 */ /* 0x000e680000000a00 */
[C---:B------:R-:W-:Y:S01]  /*0780*/  @P1 IMAD.IADD R25, R12.reuse, 0x1, R15 ;  /* 0x000000010c191824 */ /* 0x040fe200078e020f */
[----:B------:R-:W-:-:S03]  /*0790*/  @P1 IADD3 R13, P3, PT, R12, R15, RZ ;  /* 0x0000000f0c0d1210 */ /* 0x000fc60007f7e0ff */
[----:B------:R-:W2:Y:S01]  /*07a0*/  @P1 LDC.64 R18, c[0x0][0x380] ;  /* 0x0000e000ff121b82 */ /* 0x000ea20000000a00 */
[----:B------:R-:W-:-:S07]  /*07b0*/  @P1 IADD3.X R14, PT, PT, RZ, RZ, RZ, P3, !PT ;  /* 0x000000ffff0e1210 */ /* 0x000fce0001ffe4ff */
[----:B------:R-:W3:Y:S01]  /*07c0*/  LDC.64 R4, c[0x0][0x380] ;  /* 0x0000e000ff047b82 */ /* 0x000ee20000000a00 */
[----:B0-----:R-:W-:-:S04]  /*07d0*/  @P1 IMAD.WIDE.U32 R22, R25, 0x4, R22 ;  /* 0x0000000419161825 */ /* 0x001fc800078e0016 */
[C---:B------:R-:W-:Y:S01]  /*07e0*/  @P1 IMAD R25, R15.reuse, R0, R3 ;  /* 0x000000000f191224 */ /* 0x040fe200078e0203 */
[----:B------:R-:W-:Y:S01]  /*07f0*/  @P1 IADD3 R15, PT, PT, R15, 0x2, RZ ;  /* 0x000000020f0f1810 */ /* 0x000fe20007ffe0ff */
[----:B------:R-:W4:Y:S01]  /*0800*/  @P1 LDG.E R23, desc[UR4][R22.64] ;  /* 0x0000000416171981 */ /* 0x000f22000c1e1900 */
[----:B------:R-:W0:Y:S01]  /*0810*/  LDC.64 R20, c[0x0][0x388] ;  /* 0x0000e200ff147b82 */ /* 0x000e220000000a00 */
[----:B-1----:R-:W-:Y:S01]  /*0820*/  @P1 IMAD.WIDE R16, R25, 0x4, R16 ;  /* 0x0000000419101825 */ /* 0x002fe200078e0210 */
[----:B------:R-:W-:Y:S02]  /*0830*/  @!P2 IADD3 R25, PT, PT, R12, R15, RZ ;  /* 0x0000000f0c19a210 */ /* 0x000fe40007ffe0ff */
[----:B--2---:R-:W-:Y:S01]  /*0840*/  @P1 LEA R18, P4, R13, R18, 0x2 ;  /* 0x000000120d121211 */ /* 0x004fe200078810ff */
[----:B------:R-:W-:-:S03]  /*0850*/  @!P2 IMAD R15, R15, R0, R3 ;  /* 0x000000000f0fa224 */ /* 0x000fc600078e0203 */
[----:B------:R-:W-:Y:S01]  /*0860*/  @P1 LEA.HI.X R19, R13, R19, R14, 0x2, P4 ;  /* 0x000000130d131211 */ /* 0x000fe200020f140e */
[----:B------:R-:W-:Y:S01]  /*0870*/  @P1 IMAD.WIDE R12, R0, 0x4, R16 ;  /* 0x00000004000c1825 */ /* 0x000fe200078e0210 */
[----:B------:R-:W4:Y:S03]  /*0880*/  @P1 LDG.E R14, desc[UR4][R16.64] ;  /* 0x00000004100e1981 */ /* 0x000f26000c1e1900 */
[----:B---3--:R-:W-:Y:S01]  /*0890*/  @!P2 IMAD.WIDE.U32 R4, R25, 0x4, R4 ;  /* 0x000000041904a825 */ /* 0x008fe200078e0004 */
[----:B------:R-:W2:Y:S04]  /*08a0*/  @P1 LDG.E R19, desc[UR4][R18.64+0x4] ;  /* 0x0000040412131981 */ /* 0x000ea8000c1e1900 */
[----:B------:R-:W2:Y:S01]  /*08b0*/  @P1 LDG.E R12, desc[UR4][R12.64] ;  /* 0x000000040c0c1981 */ /* 0x000ea2000c1e1900 */
[----:B0-----:R-:W-:-:S03]  /*08c0*/  @!P2 IMAD.WIDE R20, R15, 0x4, R20 ;  /* 0x000000040f14a825 */ /* 0x001fc600078e0214 */
[----:B------:R-:W3:Y:S04]  /*08d0*/  @!P2 LDG.E R5, desc[UR4][R4.64] ;  /* 0x000000040405a981 */ /* 0x000ee8000c1e1900 */
[----:B------:R-:W3:Y:S01]  /*08e0*/  @!P2 LDG.E R20, desc[UR4][R20.64] ;  /* 0x000000041414a981 */ /* 0x000ee2000c1e1900 */
[----:B----4-:R-:W-:-:S04]  /*08f0*/  @P1 FFMA R14, R23, R14, R28 ;  /* 0x0000000e170e1223 */ /* 0x010fc8000000001c */
[----:B--2---:R-:W-:-:S04]  /*0900*/  @P1 FFMA R28, R19, R12, R14 ;  /* 0x0000000c131c1223 */ /* 0x004fc8000000000e */
[----:B---3--:R-:W-:-:S07]  /*0910*/  @!P2 FFMA R28, R5, R20, R28 ;  /* 0x00000014051ca223 */ /* 0x008fce000000001c */
.L_x_2:
[----:B------:R-:W0:Y:S01]  /*0920*/  LDC.64 R4, c[0x0][0x390] ;  /* 0x0000e400ff047b82 */ /* 0x000e220000000a00 */
[----:B------:R-:W-:-:S04]  /*0930*/  IMAD R13, R2, R0, R3 ;  /* 0x00000000020d7224 */ /* 0x000fc800078e0203 */
[----:B0-----:R-:W-:Y:S02]  /*0940*/  IMAD.WIDE R4, R13, 0x4, R4 ;  /* 0x000000040d047825 */ /* 0x001fe400078e0204 */
[----:B------:R0:W1:Y:S03]  /*0950*/  F2F.F64.F32 R12, R28 ;  /* 0x0000001c000c7310 */ /* 0x0000660000201800 */
[----:B------:R0:W-:Y:S02]  /*0960*/  STG.E desc[UR4][R4.64], R28 ;  /* 0x0000001c04007986 */ /* 0x0001e4000c101904 */
.L_x_1:
[----:B------:R-:W-:Y:S05]  /*0970*/  BSYNC.RECONVERGENT B0 ;  /* 0x0000000000007941 */ /* 0x000fea0003800200 */
.L_x_0:
[----:B------:R-:W-:Y:S06]  /*0980*/  BAR.SYNC.DEFER_BLOCKING 0x0 ;  /* 0x0000000000007b1d */ /* 0x000fec0000010000 */
[----:B------:R-:W-:Y:S05]  /*0990*/  @!P0 EXIT ;  /* 0x000000000000894d */ /* 0x000fea0003800000 */
[----:B------:R-:W-:Y:S01]  /*09a0*/  MOV R0, 0x0 ;  /* 0x0000000000007802 */ /* 0x000fe20000000f00 */
[----:B------:R2:W-:Y:S01]  /*09b0*/  STL.128 [R1], R8 ;  /* 0x0000000801007387 */ /* 0x0005e20000100c00 */
[----:B------:R-:W0:Y:S02]  /*09c0*/  LDCU.64 UR4, c[0x4][0x8] ;  /* 0x01000100ff0477ac */ /* 0x000e240008000a00 */
[----:B------:R2:W3:Y:S01]  /*09d0*/  LDC.64 R14, c[0x4][R0] ;  /* 0x01000000000e7b82 */ /* 0x0004e20000000a00 */
[----:B------:R2:W-:Y:S04]  /*09e0*/  STL.64 [R1+0x10], R2 ;  /* 0x0000100201007387 */ /* 0x0005e80000100a00 */
[----:B-1----:R2:W-:Y:S01]  /*09f0*/  STL.64 [R1+0x18], R12 ;  /* 0x0000180c01007387 */ /* 0x0025e20000100a00 */
[----:B0-----:R-:W-:-:S02]  /*0a00*/  MOV R4, UR4 ;  /* 0x0000000400047c02 */ /* 0x001fc40008000f00 */
[----:B--2---:R-:W-:-:S07]  /*0a10*/  MOV R5, UR5 ;  /* 0x0000000500057c02 */ /* 0x004fce0008000f00 */
[----:B------:R-:W-:-:S07]  /*0a20*/  LEPC R20, `(.L_x_6) ;  /* 0x000000001014794e */ /* 0x000fce0000000000 */
[----:B---3--:R-:W-:Y:S05]  /*0a30*/  CALL.ABS.NOINC R14 ;  /* 0x000000000e007343 */ /* 0x008fea0003c00000 */
.L_x_6:
[----:B------:R-:W-:Y:S05]  /*0a40*/  EXIT ;  /* 0x000000000000794d */ /* 0x000fea0003800000 */
.L_x_7:
[----:B------:R-:W-:-:S00]  /*0a50*/  BRA `(.L_x_7) ;  /* 0xfffffffc00fc7947 */ /* 0x000fc0000383ffff */
[----:B------:R-:W-:-:S00]  /*0a60*/  NOP ;  /* 0x0000000000007918 */ /* 0x000fc00000000000 */
        /* <DEDUP_REMOVED lines=9> */
.L_x_8:


//--------------------- .nv.global.init           --------------------------
	.section	.nv.global.init,"aw",@progbits
.nv.global.init:
	.type		$str,@object
	.size		$str,(.L_0 - $str)
$str:
        /*0000*/ 	.byte	0x42, 0x6c, 0x6f, 0x63, 0x6b, 0x20, 0x28, 0x25, 0x64, 0x2c, 0x20, 0x25, 0x64, 0x29, 0x2c, 0x20
        /*0010*/ 	.byte	0x54, 0x68, 0x72, 0x65, 0x61, 0x64, 0x20, 0x28, 0x25, 0x64, 0x2c, 0x20, 0x25, 0x64, 0x29, 0x20
        /*0020*/ 	.byte	0x2d, 0x3e, 0x20, 0x43, 0x5b, 0x25, 0x64, 0x5d, 0x5b, 0x25, 0x64, 0x5d, 0x20, 0x3d, 0x20, 0x25
        /*0030*/ 	.byte	0x2e, 0x32, 0x66, 0x0a, 0x00
.L_0:


//--------------------- .nv.shared.reserved.0     --------------------------
	.section	.nv.shared.reserved.0,"aw",@nobits
	.weak		__nv_reservedSMEM_offset_0_alias
	.size		__nv_reservedSMEM_offset_0_alias, 0, 64
	.other		__nv_reservedSMEM_offset_0_alias,@"STO_CUDA_RESERVED_SHARED STV_DEFAULT"
__nv_reservedSMEM_offset_0_alias:
	.zero		0
	.zero		64


//--------------------- .nv.constant0._Z15matrixMulKernelPfS_S_iii --------------------------
	.section	.nv.constant0._Z15matrixMulKernelPfS_S_iii,"a",@progbits
	.sectionflags	@""
	.align	4
.nv.constant0._Z15matrixMulKernelPfS_S_iii:
	.zero		932


//--------------------- SYMBOLS --------------------------

	.type		.nv.reservedSmem.offset0,@object
	.size		.nv.reservedSmem.offset0,0x4
	.type		vprintf,@function
